	.headerflags	@"EF_CUDA_TEXMODE_UNIFIED EF_CUDA_64BIT_ADDRESS EF_CUDA_ACCELERATORS EF_CUDA_SM90 EF_CUDA_VIRTUAL_SM(EF_CUDA_SM90)"
	.elftype	@"ET_EXEC"


//--------------------- .nv.info                  --------------------------
	.section	.nv.info,"",@"SHT_CUDA_INFO"
	.align	4


	//----- nvinfo : EIATTR_REGCOUNT
	.align		4
        /*0000*/ 	.byte	0x04, 0x2f
        /*0002*/ 	.short	(.L_1 - .L_0)
	.align		4
.L_0:
        /*0004*/ 	.word	index@(triton_poi_fused_cat_20)
        /*0008*/ 	.word	0x00000011


	//----- nvinfo : EIATTR_MIN_STACK_SIZE
	.align		4
.L_1:
        /*000c*/ 	.byte	0x04, 0x12
        /*000e*/ 	.short	(.L_3 - .L_2)
	.align		4
.L_2:
        /*0010*/ 	.word	index@(triton_poi_fused_cat_20)
        /*0014*/ 	.word	0x00000000


	//----- nvinfo : EIATTR_FRAME_SIZE
	.align		4
.L_3:
        /*0018*/ 	.byte	0x04, 0x11
        /*001a*/ 	.short	(.L_5 - .L_4)
	.align		4
.L_4:
        /*001c*/ 	.word	index@(triton_poi_fused_cat_20)
        /*0020*/ 	.word	0x00000000


	//----- nvinfo : EIATTR_MIN_STACK_SIZE
	.align		4
.L_5:
        /*0024*/ 	.byte	0x04, 0x12
        /*0026*/ 	.short	(.L_7 - .L_6)
	.align		4
.L_6:
        /*0028*/ 	.word	index@(triton_poi_fused_cat_20)
        /*002c*/ 	.word	0x00000000
.L_7:


//--------------------- .nv.info.triton_poi_fused_cat_20 --------------------------
	.section	.nv.info.triton_poi_fused_cat_20,"",@"SHT_CUDA_INFO"
	.sectionflags	@""
	.align	4


	//----- nvinfo : EIATTR_CUDA_API_VERSION
	.align		4
        /*0000*/ 	.byte	0x04, 0x37
        /*0002*/ 	.short	(.L_9 - .L_8)
.L_8:
        /*0004*/ 	.word	0x0000007c


	//----- nvinfo : EIATTR_KPARAM_INFO
	.align		4
.L_9:
        /*0008*/ 	.byte	0x04, 0x17
        /*000a*/ 	.short	(.L_11 - .L_10)
.L_10:
        /*000c*/ 	.word	0x00000000
        /*0010*/ 	.short	0x0004
        /*0012*/ 	.short	0x0020
        /*0014*/ 	.byte	0x00, 0xf0, 0x11, 0x00


	//----- nvinfo : EIATTR_KPARAM_INFO
	.align		4
.L_11:
        /*0018*/ 	.byte	0x04, 0x17
        /*001a*/ 	.short	(.L_13 - .L_12)
.L_12:
        /*001c*/ 	.word	0x00000000
        /*0020*/ 	.short	0x0003
        /*0022*/ 	.short	0x0018
        /*0024*/ 	.byte	0x00, 0xf4, 0x21, 0x00


	//----- nvinfo : EIATTR_KPARAM_INFO
	.align		4
.L_13:
        /*0028*/ 	.byte	0x04, 0x17
        /*002a*/ 	.short	(.L_15 - .L_14)
.L_14:
        /*002c*/ 	.word	0x00000000
        /*0030*/ 	.short	0x0002
        /*0032*/ 	.short	0x0010
        /*0034*/ 	.byte	0x00, 0xf4, 0x21, 0x00


	//----- nvinfo : EIATTR_KPARAM_INFO
	.align		4
.L_15:
        /*0038*/ 	.byte	0x04, 0x17
        /*003a*/ 	.short	(.L_17 - .L_16)
.L_16:
        /*003c*/ 	.word	0x00000000
        /*0040*/ 	.short	0x0001
        /*0042*/ 	.short	0x0008
        /*0044*/ 	.byte	0x00, 0xf4, 0x21, 0x00


	//----- nvinfo : EIATTR_KPARAM_INFO
	.align		4
.L_17:
        /*0048*/ 	.byte	0x04, 0x17
        /*004a*/ 	.short	(.L_19 - .L_18)
.L_18:
        /*004c*/ 	.word	0x00000000
        /*0050*/ 	.short	0x0000
        /*0052*/ 	.short	0x0000
        /*0054*/ 	.byte	0x00, 0xf4, 0x21, 0x00


	//----- nvinfo : EIATTR_SPARSE_MMA_MASK
	.align		4
.L_19:
        /*0058*/ 	.byte	0x03, 0x50
        /*005a*/ 	.short	0x0000


	//----- nvinfo : EIATTR_MAXREG_COUNT
	.align		4
        /*005c*/ 	.byte	0x03, 0x1b
        /*005e*/ 	.short	0x00ff


	//----- nvinfo : EIATTR_EXIT_INSTR_OFFSETS
	.align		4
        /*0060*/ 	.byte	0x04, 0x1c
        /*0062*/ 	.short	(.L_21 - .L_20)


	//   ....[0]....
.L_20:
        /*0064*/ 	.word	0x000003b0


	//----- nvinfo : EIATTR_REQNTID
	.align		4
.L_21:
        /*0068*/ 	.byte	0x04, 0x10
        /*006a*/ 	.short	(.L_23 - .L_22)
.L_22:
        /*006c*/ 	.word	0x00000080
        /*0070*/ 	.word	0x00000001
        /*0074*/ 	.word	0x00000001


	//----- nvinfo : EIATTR_CBANK_PARAM_SIZE
	.align		4
.L_23:
        /*0078*/ 	.byte	0x03, 0x19
        /*007a*/ 	.short	0x0024


	//----- nvinfo : EIATTR_PARAM_CBANK
	.align		4
        /*007c*/ 	.byte	0x04, 0x0a
        /*007e*/ 	.short	(.L_25 - .L_24)
	.align		4
.L_24:
        /*0080*/ 	.word	index@(.nv.constant0.triton_poi_fused_cat_20)
        /*0084*/ 	.short	0x0210
        /*0086*/ 	.short	0x0024


	//----- nvinfo : EIATTR_SW_WAR
	.align		4
.L_25:
        /*0088*/ 	.byte	0x04, 0x36
        /*008a*/ 	.short	(.L_27 - .L_26)
.L_26:
        /*008c*/ 	.word	0x00000008
.L_27:


//--------------------- .nv.callgraph             --------------------------
	.section	.nv.callgraph,"",@"SHT_CUDA_CALLGRAPH"
	.align	4
	.sectionentsize	8
	.align		4
        /*0000*/ 	.word	0x00000000
	.align		4
        /*0004*/ 	.word	0xffffffff
	.align		4
        /*0008*/ 	.word	0x00000000
	.align		4
        /*000c*/ 	.word	0xfffffffe
	.align		4
        /*0010*/ 	.word	0x00000000
	.align		4
        /*0014*/ 	.word	0xfffffffd
	.align		4
        /*0018*/ 	.word	0x00000000
	.align		4
        /*001c*/ 	.word	0xfffffffc


//--------------------- .text.triton_poi_fused_cat_20 --------------------------
	.section	.text.triton_poi_fused_cat_20,"ax",@progbits
	.align	128
        .global         triton_poi_fused_cat_20
        .type           triton_poi_fused_cat_20,@function
        .size           triton_poi_fused_cat_20,(.L_x_1 - triton_poi_fused_cat_20)
        .other          triton_poi_fused_cat_20,@"STO_CUDA_ENTRY STV_DEFAULT"
triton_poi_fused_cat_20:
.text.triton_poi_fused_cat_20:
[----:B------:R-:W-:Y:S01]  /*0000*/  LDC R1, c[0x0][0x28] ;  /* 0x00000a00ff017b82 */ /* 0x000fe20000000800 */
[----:B------:R-:W1:Y:S07]  /*0010*/  S2R R0, SR_TID.X ;  /* 0x0000000000007919 */ /* 0x000e6e0000002100 */
[----:B------:R-:W2:Y:S01]  /*0020*/  LDC.64 R6, c[0x0][0x210] ;  /* 0x00008400ff067b82 */ /* 0x000ea20000000a00 */
[----:B------:R-:W-:Y:S01]  /*0030*/  ULDC.64 UR4, c[0x0][0x208] ;  /* 0x0000820000047ab9 */ /* 0x000fe20000000a00 */
[----:B------:R-:W-:Y:S01]  /*0040*/  ULDC.64 UR6, c[0x0][0x220] ;  /* 0x0000880000067ab9 */ /* 0x000fe20000000a00 */
[----:B------:R-:W3:Y:S01]  /*0050*/  S2R R3, SR_CTAID.X ;  /* 0x0000000000037919 */ /* 0x000ee20000002500 */
[----:B-1----:R-:W-:-:S05]  /*0060*/  IMAD.SHL.U32 R0, R0, 0x2, RZ ;  /* 0x0000000200007824 */ /* 0x002fca00078e00ff */
[----:B------:R-:W-:-:S05]  /*0070*/  LOP3.LUT R0, R0, 0xfe, RZ, 0xc0, !PT ;  /* 0x000000fe00007812 */ /* 0x000fca00078ec0ff */
[----:B---3--:R-:W-:-:S04]  /*0080*/  IMAD R0, R3, 0x100, R0 ;  /* 0x0000010003007824 */ /* 0x008fc800078e0200 */
[----:B------:R-:W-:Y:S01]  /*0090*/  IMAD.HI R5, R0, 0x38e38e39, RZ ;  /* 0x38e38e3900057827 */ /* 0x000fe200078e02ff */
[----:B------:R-:W-:-:S04]  /*00a0*/  SHF.R.S32.HI R3, RZ, 0x1f, R0 ;  /* 0x0000001fff037819 */ /* 0x000fc80000011400 */
[----:B------:R-:W-:Y:S02]  /*00b0*/  LEA.HI R8, R3, R0, RZ, 0x2 ;  /* 0x0000000003087211 */ /* 0x000fe400078f10ff */
[----:B------:R-:W-:Y:S02]  /*00c0*/  SHF.R.U32.HI R10, RZ, 0x1f, R5 ;  /* 0x0000001fff0a7819 */ /* 0x000fe40000011605 */
[----:B------:R-:W-:Y:S02]  /*00d0*/  SHF.R.S32.HI R2, RZ, 0x2, R8 ;  /* 0x00000002ff027819 */ /* 0x000fe40000011408 */
[----:B------:R-:W-:Y:S02]  /*00e0*/  LEA.HI.SX32 R13, R5, R10, 0x15 ;  /* 0x0000000a050d7211 */ /* 0x000fe400078faaff */
[----:B------:R-:W-:Y:S01]  /*00f0*/  LOP3.LUT R9, R8, 0xfffffffc, RZ, 0xc0, !PT ;  /* 0xfffffffc08097812 */ /* 0x000fe200078ec0ff */
[----:B------:R-:W-:-:S04]  /*0100*/  IMAD.HI R3, R2, 0x38e38e39, RZ ;  /* 0x38e38e3902037827 */ /* 0x000fc800078e02ff */
[----:B------:R-:W-:Y:S01]  /*0110*/  IMAD R10, R13, -0x2400, R0 ;  /* 0xffffdc000d0a7824 */ /* 0x000fe200078e0200 */
[----:B------:R-:W-:-:S04]  /*0120*/  SHF.R.U32.HI R4, RZ, 0x1f, R3 ;  /* 0x0000001fff047819 */ /* 0x000fc80000011603 */
[----:B------:R-:W-:Y:S02]  /*0130*/  LEA.HI.SX32 R3, R3, R4, 0x17 ;  /* 0x0000000403037211 */ /* 0x000fe400078fbaff */
[----:B------:R-:W1:Y:S03]  /*0140*/  LDC.64 R4, c[0x0][0x218] ;  /* 0x00008600ff047b82 */ /* 0x000e660000000a00 */
[----:B------:R-:W-:Y:S02]  /*0150*/  IMAD R11, R3, -0x900, R2 ;  /* 0xfffff700030b7824 */ /* 0x000fe400078e0202 */
[----:B------:R-:W-:Y:S02]  /*0160*/  IMAD R3, R13, 0x400, R10 ;  /* 0x000004000d037824 */ /* 0x000fe400078e020a */
[----:B------:R-:W-:Y:S01]  /*0170*/  IMAD.IADD R10, R0, 0x1, -R9 ;  /* 0x00000001000a7824 */ /* 0x000fe200078e0a09 */
[----:B------:R-:W-:Y:S01]  /*0180*/  ISETP.GE.AND P1, PT, R11, 0x100, PT ;  /* 0x000001000b00780c */ /* 0x000fe20003f26270 */
[----:B------:R-:W-:Y:S01]  /*0190*/  IMAD.SHL.U32 R14, R13, 0x2000, RZ ;  /* 0x000020000d0e7824 */ /* 0x000fe200078e00ff */
[----:B------:R-:W-:Y:S01]  /*01a0*/  ISETP.GT.AND P0, PT, R11, 0xff, PT ;  /* 0x000000ff0b00780c */ /* 0x000fe20003f04270 */
[----:B--2---:R-:W-:Y:S01]  /*01b0*/  IMAD.WIDE R6, R3, 0x4, R6 ;  /* 0x0000000403067825 */ /* 0x004fe200078e0206 */
[----:B------:R-:W-:-:S02]  /*01c0*/  CS2R R2, SRZ ;  /* 0x0000000000027805 */ /* 0x000fc4000001ff00 */
[----:B------:R-:W-:-:S07]  /*01d0*/  CS2R R12, SRZ ;  /* 0x00000000000c7805 */ /* 0x000fce000001ff00 */
[----:B------:R2:W3:Y:S01]  /*01e0*/  @!P1 LDG.E.64 R2, desc[UR4][R6.64] ;  /* 0x0000000406029981 */ /* 0x0004e2000c1e1b00 */
[----:B-1----:R-:W-:Y:S01]  /*01f0*/  IMAD.WIDE R8, R11, 0x4, R4 ;  /* 0x000000040b087825 */ /* 0x002fe200078e0204 */
[----:B------:R-:W-:-:S03]  /*0200*/  SHF.R.S32.HI R4, RZ, 0x1f, R14 ;  /* 0x0000001fff047819 */ /* 0x000fc6000001140e */
[----:B------:R-:W-:Y:S01]  /*0210*/  IMAD.SHL.U32 R11, R11, 0x4, RZ ;  /* 0x000000040b0b7824 */ /* 0x000fe200078e00ff */
[----:B------:R-:W4:Y:S04]  /*0220*/  @!P1 LDG.E.EL R12, desc[UR4][R8.64] ;  /* 0x00000004080c9981 */ /* 0x000f28000c2e1900 */
[----:B------:R-:W-:Y:S01]  /*0230*/  IADD3 R14, P2, P3, R11, R10, R14 ;  /* 0x0000000a0b0e7210 */ /* 0x000fe20007b5e00e */
[----:B------:R-:W5:Y:S01]  /*0240*/  @!P1 LDG.E.EL R13, desc[UR4][R8.64] ;  /* 0x00000004080d9981 */ /* 0x000f62000c2e1900 */
[----:B------:R-:W-:Y:S02]  /*0250*/  SHF.R.S32.HI R10, RZ, 0x1f, R10 ;  /* 0x0000001fff0a7819 */ /* 0x000fe4000001140a */
[----:B------:R-:W-:-:S04]  /*0260*/  SHF.R.S32.HI R11, RZ, 0x1f, R11 ;  /* 0x0000001fff0b7819 */ /* 0x000fc8000001140b */
[----:B------:R-:W-:Y:S02]  /*0270*/  IADD3.X R11, R11, R10, R4, P2, P3 ;  /* 0x0000000a0b0b7210 */ /* 0x000fe400017e6404 */
[C---:B--2---:R-:W-:Y:S02]  /*0280*/  LEA R6, P2, R14.reuse, UR6, 0x2 ;  /* 0x000000060e067c11 */ /* 0x044fe4000f8410ff */
[----:B------:R-:W-:Y:S02]  /*0290*/  CS2R R4, SRZ ;  /* 0x0000000000047805 */ /* 0x000fe4000001ff00 */
[----:B------:R-:W-:Y:S02]  /*02a0*/  LEA.HI.X R7, R14, UR7, R11, 0x2, P2 ;  /* 0x000000070e077c11 */ /* 0x000fe400090f140b */
[----:B------:R-:W1:Y:S03]  /*02b0*/  LDC.64 R10, c[0x0][0x228] ;  /* 0x00008a00ff0a7b82 */ /* 0x000e660000000a00 */
[----:B------:R-:W2:Y:S01]  /*02c0*/  @P0 LDG.E.64 R4, desc[UR4][R6.64+-0x1000] ;  /* 0xfff0000406040981 */ /* 0x000ea2000c1e1b00 */
[----:B---3--:R-:W-:-:S02]  /*02d0*/  SEL R14, R3, RZ, !P1 ;  /* 0x000000ff030e7207 */ /* 0x008fc40004800000 */
[----:B------:R-:W-:Y:S02]  /*02e0*/  SEL R2, R2, RZ, !P1 ;  /* 0x000000ff02027207 */ /* 0x000fe40004800000 */
[----:B----4-:R-:W-:Y:S02]  /*02f0*/  SEL R3, R12, RZ, !P1 ;  /* 0x000000ff0c037207 */ /* 0x010fe40004800000 */
[----:B-----5:R-:W-:Y:S02]  /*0300*/  SEL R13, R13, RZ, !P1 ;  /* 0x000000ff0d0d7207 */ /* 0x020fe40004800000 */
[C---:B------:R-:W-:Y:S01]  /*0310*/  FSETP.GEU.AND P2, PT, R2.reuse, -R3, PT ;  /* 0x800000030200720b */ /* 0x040fe20003f4e000 */
[----:B------:R-:W-:Y:S01]  /*0320*/  FADD R2, R2, R3 ;  /* 0x0000000302027221 */ /* 0x000fe20000000000 */
[C---:B------:R-:W-:Y:S01]  /*0330*/  FSETP.GEU.AND P3, PT, R14.reuse, -R13, PT ;  /* 0x8000000d0e00720b */ /* 0x040fe20003f6e000 */
[----:B------:R-:W-:-:S03]  /*0340*/  FADD R3, R14, R13 ;  /* 0x0000000d0e037221 */ /* 0x000fc60000000000 */
[----:B------:R-:W-:Y:S02]  /*0350*/  FSEL R8, R2, RZ, P2 ;  /* 0x000000ff02087208 */ /* 0x000fe40001000000 */
[----:B------:R-:W-:Y:S01]  /*0360*/  FSEL R9, R3, RZ, P3 ;  /* 0x000000ff03097208 */ /* 0x000fe20001800000 */
[----:B-1----:R-:W-:Y:S01]  /*0370*/  IMAD.WIDE R2, R0, 0x4, R10 ;  /* 0x0000000400027825 */ /* 0x002fe200078e020a */
[----:B--2---:R-:W-:Y:S02]  /*0380*/  @P1 SEL R8, R4, RZ, P0 ;  /* 0x000000ff04081207 */ /* 0x004fe40000000000 */
[----:B------:R-:W-:-:S05]  /*0390*/  @P1 SEL R9, R5, RZ, P0 ;  /* 0x000000ff05091207 */ /* 0x000fca0000000000 */
[----:B------:R-:W-:Y:S01]  /*03a0*/  STG.E.64 desc[UR4][R2.64], R8 ;  /* 0x0000000802007986 */ /* 0x000fe2000c101b04 */
[----:B------:R-:W-:Y:S05]  /*03b0*/  EXIT ;  /* 0x000000000000794d */ /* 0x000fea0003800000 */
.L_x_0:
[----:B------:R-:W-:-:S00]  /*03c0*/  BRA `(.L_x_0) ;  /* 0xfffffffc00fc7947 */ /* 0x000fc0000383ffff */
[----:B------:R-:W-:-:S00]  /*03d0*/  NOP ;  /* 0x0000000000007918 */ /* 0x000fc00000000000 */
        /* <DEDUP_REMOVED lines=10> */
.L_x_1:


//--------------------- .nv.constant0.triton_poi_fused_cat_20 --------------------------
	.section	.nv.constant0.triton_poi_fused_cat_20,"a",@progbits
	.sectionflags	@""
	.align	4
.nv.constant0.triton_poi_fused_cat_20:
	.zero		564
